//
// Generated by NVIDIA NVVM Compiler
//
// Compiler Build ID: CL-36424714
// Cuda compilation tools, release 13.0, V13.0.88
// Based on NVVM 20.0.0
//

.version 9.0
.target sm_100
.address_size 64

	// .globl	_Z15step_kernel_modiifPfS_

.visible .entry _Z15step_kernel_modiifPfS_(
	.param .u32 _Z15step_kernel_modiifPfS__param_0,
	.param .u32 _Z15step_kernel_modiifPfS__param_1,
	.param .f32 _Z15step_kernel_modiifPfS__param_2,
	.param .u64 .ptr .align 1 _Z15step_kernel_modiifPfS__param_3,
	.param .u64 .ptr .align 1 _Z15step_kernel_modiifPfS__param_4
)
{
	.reg .pred 	%p<8>;
	.reg .b32 	%r<21>;
	.reg .b32 	%f<14>;
	.reg .b64 	%rd<12>;

	ld.param.u32 	%r4, [_Z15step_kernel_modiifPfS__param_0];
	ld.param.u32 	%r5, [_Z15step_kernel_modiifPfS__param_1];
	ld.param.f32 	%f1, [_Z15step_kernel_modiifPfS__param_2];
	ld.param.u64 	%rd1, [_Z15step_kernel_modiifPfS__param_3];
	ld.param.u64 	%rd2, [_Z15step_kernel_modiifPfS__param_4];
	mov.u32 	%r7, %ctaid.x;
	mov.u32 	%r8, %ntid.x;
	mov.u32 	%r9, %tid.x;
	mad.lo.s32 	%r10, %r7, %r8, %r9;
	mov.u32 	%r11, %ctaid.y;
	mov.u32 	%r12, %ntid.y;
	mov.u32 	%r13, %tid.y;
	mad.lo.s32 	%r14, %r11, %r12, %r13;
	setp.lt.s32 	%p1, %r10, 1;
	setp.eq.s32 	%p2, %r14, 0;
	or.pred  	%p3, %p1, %p2;
	add.s32 	%r15, %r5, -1;
	setp.ge.s32 	%p4, %r10, %r15;
	or.pred  	%p5, %p3, %p4;
	add.s32 	%r16, %r4, -1;
	setp.ge.s32 	%p6, %r14, %r16;
	or.pred  	%p7, %p5, %p6;
	@%p7 bra 	$L__BB0_2;
	cvta.to.global.u64 	%rd3, %rd1;
	cvta.to.global.u64 	%rd4, %rd2;
	mul.lo.s32 	%r17, %r10, %r4;
	add.s32 	%r18, %r17, %r14;
	sub.s32 	%r19, %r17, %r4;
	add.s32 	%r20, %r19, %r14;
	mul.wide.s32 	%rd5, %r18, 4;
	add.s64 	%rd6, %rd3, %rd5;
	ld.global.f32 	%f2, [%rd6+-4];
	ld.global.f32 	%f3, [%rd6];
	add.f32 	%f4, %f3, %f3;
	sub.f32 	%f5, %f2, %f4;
	ld.global.f32 	%f6, [%rd6+4];
	add.f32 	%f7, %f6, %f5;
	mul.wide.s32 	%rd7, %r20, 4;
	add.s64 	%rd8, %rd3, %rd7;
	ld.global.f32 	%f8, [%rd8];
	sub.f32 	%f9, %f8, %f4;
	mul.wide.s32 	%rd9, %r4, 4;
	add.s64 	%rd10, %rd6, %rd9;
	ld.global.f32 	%f10, [%rd10];
	add.f32 	%f11, %f10, %f9;
	add.f32 	%f12, %f7, %f11;
	fma.rn.f32 	%f13, %f1, %f12, %f3;
	add.s64 	%rd11, %rd4, %rd5;
	st.global.f32 	[%rd11], %f13;
$L__BB0_2:
	ret;

}


// ===== COMPILED SASS (sm_100) =====

	.target	sm_100

	.elftype	@"ET_EXEC"


//--------------------- .note.nv.tkinfo           --------------------------
	.section	.note.nv.tkinfo,"",@"SHT_NOTE"
	.sectionflags	@"SHF_NOTE_NV_TKINFO"
	.tkinfo
        /*0018*/ 	.word	0x00000002
        /*0030*/ 	.string	""
        /*0030*/ 	.string	"ptxas"
        /*0030*/ 	.string	"Cuda compilation tools, release 13.0, V13.0.88"
        /*0030*/ 	.string	"Build cuda_13.0.r13.0/compiler.36424714_0"
        /*0030*/ 	.string	"-arch sm_100 -m 64 "



//--------------------- .note.nv.cuinfo           --------------------------
	.section	.note.nv.cuinfo,"",@"SHT_NOTE"
	.sectionflags	@"SHF_NOTE_NV_CUINFO"
        /*0018*/ 	.short	0x0002
        /*001a*/ 	.short	0x0064
        /*001c*/ 	.short	0x0082
	.zero		2


//--------------------- .nv.info                  --------------------------
	.section	.nv.info,"",@"SHT_CUDA_INFO"
	.align	4


	//----- nvinfo : EIATTR_REGCOUNT
	.align		4
        /*0000*/ 	.byte	0x04, 0x2f
        /*0002*/ 	.short	(.L_1 - .L_0)
	.align		4
.L_0:
        /*0004*/ 	.word	index@(_Z15step_kernel_modiifPfS_)
        /*0008*/ 	.word	0x00000012


	//----- nvinfo : EIATTR_FRAME_SIZE
	.align		4
.L_1:
        /*000c*/ 	.byte	0x04, 0x11
        /*000e*/ 	.short	(.L_3 - .L_2)
	.align		4
.L_2:
        /*0010*/ 	.word	index@(_Z15step_kernel_modiifPfS_)
        /*0014*/ 	.word	0x00000000


	//----- nvinfo : EIATTR_MIN_STACK_SIZE
	.align		4
.L_3:
        /*0018*/ 	.byte	0x04, 0x12
        /*001a*/ 	.short	(.L_5 - .L_4)
	.align		4
.L_4:
        /*001c*/ 	.word	index@(_Z15step_kernel_modiifPfS_)
        /*0020*/ 	.word	0x00000000
.L_5:


//--------------------- .nv.compat                --------------------------
	.section	.nv.compat,"",@"SHT_CUDA_COMPAT_INFO"
	.align	4
        /*0000*/ 	.byte	0x02, 0x09, 0x00, 0x00, 0x02, 0x02, 0x01, 0x00, 0x02, 0x05, 0x05, 0x00, 0x03, 0x07, 0x01, 0x01
        /*0010*/ 	.byte	0x02, 0x03, 0x00, 0x00, 0x02, 0x06, 0x01, 0x00, 0x04, 0x0b, 0x08, 0x00, 0x09, 0x00, 0x00, 0x00
        /*0020*/ 	.byte	0x00, 0x00, 0x00, 0x00


//--------------------- .nv.info._Z15step_kernel_modiifPfS_ --------------------------
	.section	.nv.info._Z15step_kernel_modiifPfS_,"",@"SHT_CUDA_INFO"
	.sectionflags	@""
	.align	4


	//----- nvinfo : EIATTR_CUDA_API_VERSION
	.align		4
        /*0000*/ 	.byte	0x04, 0x37
        /*0002*/ 	.short	(.L_7 - .L_6)
.L_6:
        /*0004*/ 	.word	0x00000082


	//----- nvinfo : EIATTR_KPARAM_INFO
	.align		4
.L_7:
        /*0008*/ 	.byte	0x04, 0x17
        /*000a*/ 	.short	(.L_9 - .L_8)
.L_8:
        /*000c*/ 	.word	0x00000000
        /*0010*/ 	.short	0x0004
        /*0012*/ 	.short	0x0018
        /*0014*/ 	.byte	0x00, 0xf5, 0x21, 0x00


	//----- nvinfo : EIATTR_KPARAM_INFO
	.align		4
.L_9:
        /*0018*/ 	.byte	0x04, 0x17
        /*001a*/ 	.short	(.L_11 - .L_10)
.L_10:
        /*001c*/ 	.word	0x00000000
        /*0020*/ 	.short	0x0003
        /*0022*/ 	.short	0x0010
        /*0024*/ 	.byte	0x00, 0xf5, 0x21, 0x00


	//----- nvinfo : EIATTR_KPARAM_INFO
	.align		4
.L_11:
        /*0028*/ 	.byte	0x04, 0x17
        /*002a*/ 	.short	(.L_13 - .L_12)
.L_12:
        /*002c*/ 	.word	0x00000000
        /*0030*/ 	.short	0x0002
        /*0032*/ 	.short	0x0008
        /*0034*/ 	.byte	0x00, 0xf0, 0x11, 0x00


	//----- nvinfo : EIATTR_KPARAM_INFO
	.align		4
.L_13:
        /*0038*/ 	.byte	0x04, 0x17
        /*003a*/ 	.short	(.L_15 - .L_14)
.L_14:
        /*003c*/ 	.word	0x00000000
        /*0040*/ 	.short	0x0001
        /*0042*/ 	.short	0x0004
        /*0044*/ 	.byte	0x00, 0xf0, 0x11, 0x00


	//----- nvinfo : EIATTR_KPARAM_INFO
	.align		4
.L_15:
        /*0048*/ 	.byte	0x04, 0x17
        /*004a*/ 	.short	(.L_17 - .L_16)
.L_16:
        /*004c*/ 	.word	0x00000000
        /*0050*/ 	.short	0x0000
        /*0052*/ 	.short	0x0000
        /*0054*/ 	.byte	0x00, 0xf0, 0x11, 0x00


	//----- nvinfo : EIATTR_SPARSE_MMA_MASK
	.align		4
.L_17:
        /*0058*/ 	.byte	0x03, 0x50
        /*005a*/ 	.short	0x0000


	//----- nvinfo : EIATTR_MAXREG_COUNT
	.align		4
        /*005c*/ 	.byte	0x03, 0x1b
        /*005e*/ 	.short	0x00ff


	//----- nvinfo : EIATTR_MERCURY_ISA_VERSION
	.align		4
        /*0060*/ 	.byte	0x03, 0x5f
        /*0062*/ 	.short	0x0101


	//----- nvinfo : EIATTR_VRC_CTA_INIT_COUNT
	.align		4
        /*0064*/ 	.byte	0x02, 0x4a
	.zero		1
	.zero		1


	//----- nvinfo : EIATTR_EXIT_INSTR_OFFSETS
	.align		4
        /*0068*/ 	.byte	0x04, 0x1c
        /*006a*/ 	.short	(.L_19 - .L_18)


	//   ....[0]....
.L_18:
        /*006c*/ 	.word	0x00000100


	//   ....[1]....
        /*0070*/ 	.word	0x00000290


	//----- nvinfo : EIATTR_CBANK_PARAM_SIZE
	.align		4
.L_19:
        /*0074*/ 	.byte	0x03, 0x19
        /*0076*/ 	.short	0x0020


	//----- nvinfo : EIATTR_PARAM_CBANK
	.align		4
        /*0078*/ 	.byte	0x04, 0x0a
        /*007a*/ 	.short	(.L_21 - .L_20)
	.align		4
.L_20:
        /*007c*/ 	.word	index@(.nv.constant0._Z15step_kernel_modiifPfS_)
        /*0080*/ 	.short	0x0380
        /*0082*/ 	.short	0x0020


	//----- nvinfo : EIATTR_SW_WAR
	.align		4
.L_21:
        /*0084*/ 	.byte	0x04, 0x36
        /*0086*/ 	.short	(.L_23 - .L_22)
.L_22:
        /*0088*/ 	.word	0x00000008
.L_23:


//--------------------- .nv.callgraph             --------------------------
	.section	.nv.callgraph,"",@"SHT_CUDA_CALLGRAPH"
	.align	4
	.sectionentsize	8
	.align		4
        /*0000*/ 	.word	0x00000000
	.align		4
        /*0004*/ 	.word	0xffffffff
	.align		4
        /*0008*/ 	.word	0x00000000
	.align		4
        /*000c*/ 	.word	0xfffffffe
	.align		4
        /*0010*/ 	.word	0x00000000
	.align		4
        /*0014*/ 	.word	0xfffffffd
	.align		4
        /*0018*/ 	.word	0x00000000
	.align		4
        /*001c*/ 	.word	0xfffffffc


//--------------------- .text._Z15step_kernel_modiifPfS_ --------------------------
	.section	.text._Z15step_kernel_modiifPfS_,"ax",@progbits
	.align	128
        .global         _Z15step_kernel_modiifPfS_
        .type           _Z15step_kernel_modiifPfS_,@function
        .size           _Z15step_kernel_modiifPfS_,(.L_x_1 - _Z15step_kernel_modiifPfS_)
        .other          _Z15step_kernel_modiifPfS_,@"STO_CUDA_ENTRY STV_DEFAULT"
_Z15step_kernel_modiifPfS_:
.text._Z15step_kernel_modiifPfS_:
[----:B------:R-:W-:Y:S01]  /*0000*/  LDC R1, c[0x0][0x37c] ;  /* 0x0000df00ff017b82 */ /* 0x000fe20000000800 */
[----:B------:R-:W0:Y:S07]  /*0010*/  S2R R7, SR_TID.Y ;  /* 0x0000000000077919 */ /* 0x000e2e0000002200 */
[----:B------:R-:W1:Y:S01]  /*0020*/  LDC R5, c[0x0][0x360] ;  /* 0x0000d800ff057b82 */ /* 0x000e620000000800 */
[----:B------:R-:W1:Y:S07]  /*0030*/  S2R R4, SR_TID.X ;  /* 0x0000000000047919 */ /* 0x000e6e0000002100 */
[----:B------:R-:W0:Y:S08]  /*0040*/  S2UR UR5, SR_CTAID.Y ;  /* 0x00000000000579c3 */ /* 0x000e300000002600 */
[----:B------:R-:W0:Y:S08]  /*0050*/  LDC R0, c[0x0][0x364] ;  /* 0x0000d900ff007b82 */ /* 0x000e300000000800 */
[----:B------:R-:W1:Y:S08]  /*0060*/  S2UR UR4, SR_CTAID.X ;  /* 0x00000000000479c3 */ /* 0x000e700000002500 */
[----:B------:R-:W2:Y:S01]  /*0070*/  LDC.64 R2, c[0x0][0x380] ;  /* 0x0000e000ff027b82 */ /* 0x000ea20000000a00 */
[----:B0-----:R-:W-:-:S05]  /*0080*/  IMAD R0, R0, UR5, R7 ;  /* 0x0000000500007c24 */ /* 0x001fca000f8e0207 */
[----:B------:R-:W-:Y:S01]  /*0090*/  ISETP.NE.AND P0, PT, R0, RZ, PT ;  /* 0x000000ff0000720c */ /* 0x000fe20003f05270 */
[----:B-1----:R-:W-:-:S05]  /*00a0*/  IMAD R5, R5, UR4, R4 ;  /* 0x0000000405057c24 */ /* 0x002fca000f8e0204 */
[----:B------:R-:W-:Y:S02]  /*00b0*/  ISETP.LT.OR P0, PT, R5, 0x1, !P0 ;  /* 0x000000010500780c */ /* 0x000fe40004701670 */
[----:B--2---:R-:W-:Y:S02]  /*00c0*/  IADD3 R4, PT, PT, R3, -0x1, RZ ;  /* 0xffffffff03047810 */ /* 0x004fe40007ffe0ff */
[----:B------:R-:W-:Y:S02]  /*00d0*/  IADD3 R3, PT, PT, R2, -0x1, RZ ;  /* 0xffffffff02037810 */ /* 0x000fe40007ffe0ff */
[----:B------:R-:W-:-:S04]  /*00e0*/  ISETP.GE.OR P0, PT, R5, R4, P0 ;  /* 0x000000040500720c */ /* 0x000fc80000706670 */
[----:B------:R-:W-:-:S13]  /*00f0*/  ISETP.GE.OR P0, PT, R0, R3, P0 ;  /* 0x000000030000720c */ /* 0x000fda0000706670 */
[----:B------:R-:W-:Y:S05]  /*0100*/  @P0 EXIT ;  /* 0x000000000000094d */ /* 0x000fea0003800000 */
[----:B------:R-:W0:Y:S01]  /*0110*/  LDC.64 R6, c[0x0][0x390] ;  /* 0x0000e400ff067b82 */ /* 0x000e220000000a00 */
[----:B------:R-:W1:Y:S01]  /*0120*/  LDCU.64 UR4, c[0x0][0x358] ;  /* 0x00006b00ff0477ac */ /* 0x000e620008000a00 */
[CC--:B------:R-:W-:Y:S02]  /*0130*/  IMAD R3, R5.reuse, R2.reuse, -R2 ;  /* 0x0000000205037224 */ /* 0x0c0fe400078e0a02 */
[----:B------:R-:W-:Y:S01]  /*0140*/  IMAD R11, R5, R2, R0 ;  /* 0x00000002050b7224 */ /* 0x000fe200078e0200 */
[----:B------:R-:W2:Y:S02]  /*0150*/  LDCU UR6, c[0x0][0x388] ;  /* 0x00007100ff0677ac */ /* 0x000ea40008000800 */
[----:B------:R-:W-:Y:S01]  /*0160*/  IADD3 R3, PT, PT, R0, R3, RZ ;  /* 0x0000000300037210 */ /* 0x000fe20007ffe0ff */
[----:B------:R-:W3:Y:S01]  /*0170*/  LDC.64 R8, c[0x0][0x398] ;  /* 0x0000e600ff087b82 */ /* 0x000ee20000000a00 */
[----:B0-----:R-:W-:-:S04]  /*0180*/  IMAD.WIDE R4, R11, 0x4, R6 ;  /* 0x000000040b047825 */ /* 0x001fc800078e0206 */
[----:B------:R-:W-:Y:S01]  /*0190*/  IMAD.WIDE R6, R3, 0x4, R6 ;  /* 0x0000000403067825 */ /* 0x000fe200078e0206 */
[----:B-1----:R-:W4:Y:S03]  /*01a0*/  LDG.E R10, desc[UR4][R4.64] ;  /* 0x00000004040a7981 */ /* 0x002f26000c1e1900 */
[----:B------:R-:W-:Y:S01]  /*01b0*/  IMAD.WIDE R2, R2, 0x4, R4 ;  /* 0x0000000402027825 */ /* 0x000fe200078e0204 */
[----:B------:R-:W5:Y:S04]  /*01c0*/  LDG.E R0, desc[UR4][R4.64+-0x4] ;  /* 0xfffffc0404007981 */ /* 0x000f68000c1e1900 */
[----:B------:R-:W2:Y:S04]  /*01d0*/  LDG.E R6, desc[UR4][R6.64] ;  /* 0x0000000406067981 */ /* 0x000ea8000c1e1900 */
[----:B------:R-:W3:Y:S04]  /*01e0*/  LDG.E R15, desc[UR4][R4.64+0x4] ;  /* 0x00000404040f7981 */ /* 0x000ee8000c1e1900 */
[----:B------:R-:W3:Y:S01]  /*01f0*/  LDG.E R2, desc[UR4][R2.64] ;  /* 0x0000000402027981 */ /* 0x000ee2000c1e1900 */
[----:B----4-:R-:W-:-:S04]  /*0200*/  FADD R13, R10, R10 ;  /* 0x0000000a0a0d7221 */ /* 0x010fc80000000000 */
[----:B-----5:R-:W-:Y:S01]  /*0210*/  FADD R0, R0, -R13 ;  /* 0x8000000d00007221 */ /* 0x020fe20000000000 */
[----:B--2---:R-:W-:Y:S01]  /*0220*/  FADD R13, -R13, R6 ;  /* 0x000000060d0d7221 */ /* 0x004fe20000000100 */
[----:B---3--:R-:W-:-:S04]  /*0230*/  IMAD.WIDE R6, R11, 0x4, R8 ;  /* 0x000000040b067825 */ /* 0x008fc800078e0208 */
[----:B------:R-:W-:Y:S01]  /*0240*/  FADD R0, R0, R15 ;  /* 0x0000000f00007221 */ /* 0x000fe20000000000 */
[----:B------:R-:W-:-:S04]  /*0250*/  FADD R13, R13, R2 ;  /* 0x000000020d0d7221 */ /* 0x000fc80000000000 */
[----:B------:R-:W-:-:S04]  /*0260*/  FADD R13, R0, R13 ;  /* 0x0000000d000d7221 */ /* 0x000fc80000000000 */
[----:B------:R-:W-:-:S05]  /*0270*/  FFMA R13, R13, UR6, R10 ;  /* 0x000000060d0d7c23 */ /* 0x000fca000800000a */
[----:B------:R-:W-:Y:S01]  /*0280*/  STG.E desc[UR4][R6.64], R13 ;  /* 0x0000000d06007986 */ /* 0x000fe2000c101904 */
[----:B------:R-:W-:Y:S05]  /*0290*/  EXIT ;  /* 0x000000000000794d */ /* 0x000fea0003800000 */
.L_x_0:
[----:B------:R-:W-:-:S00]  /*02a0*/  BRA `(.L_x_0) ;  /* 0xfffffffc00fc7947 */ /* 0x000fc0000383ffff */
[----:B------:R-:W-:-:S00]  /*02b0*/  NOP ;  /* 0x0000000000007918 */ /* 0x000fc00000000000 */
        /* <DEDUP_REMOVED lines=12> */
.L_x_1:


//--------------------- .nv.shared.reserved.0     --------------------------
	.section	.nv.shared.reserved.0,"aw",@nobits
	.weak		__nv_reservedSMEM_offset_0_alias
	.size		__nv_reservedSMEM_offset_0_alias, 0, 64
	.other		__nv_reservedSMEM_offset_0_alias,@"STO_CUDA_RESERVED_SHARED STV_DEFAULT"
__nv_reservedSMEM_offset_0_alias:
	.zero		0
	.zero		64


//--------------------- .nv.constant0._Z15step_kernel_modiifPfS_ --------------------------
	.section	.nv.constant0._Z15step_kernel_modiifPfS_,"a",@progbits
	.sectionflags	@""
	.align	4
.nv.constant0._Z15step_kernel_modiifPfS_:
	.zero		928


//--------------------- SYMBOLS --------------------------

	.type		.nv.reservedSmem.offset0,@object
	.size		.nv.reservedSmem.offset0,0x4
